//
// Generated by NVIDIA NVVM Compiler
//
// Compiler Build ID: CL-36424714
// Cuda compilation tools, release 13.0, V13.0.88
// Based on NVVM 20.0.0
//

.version 9.0
.target sm_100
.address_size 64

	// .globl	_Z13algebraKernelPii

.visible .entry _Z13algebraKernelPii(
	.param .u64 .ptr .align 1 _Z13algebraKernelPii_param_0,
	.param .u32 _Z13algebraKernelPii_param_1
)
{
	.reg .b32 	%r<7>;
	.reg .b64 	%rd<5>;

	ld.param.u64 	%rd1, [_Z13algebraKernelPii_param_0];
	ld.param.u32 	%r1, [_Z13algebraKernelPii_param_1];
	cvta.to.global.u64 	%rd2, %rd1;
	mov.u32 	%r2, %tid.x;
	mov.u32 	%r3, %ctaid.x;
	shl.b32 	%r4, %r3, 3;
	add.s32 	%r5, %r4, %r2;
	mad.lo.s32 	%r6, %r1, %r2, %r3;
	mul.wide.s32 	%rd3, %r5, 4;
	add.s64 	%rd4, %rd2, %rd3;
	st.global.u32 	[%rd4], %r6;
	ret;

}


// ===== COMPILED SASS (sm_100) =====

	.target	sm_100

	.elftype	@"ET_EXEC"


//--------------------- .note.nv.tkinfo           --------------------------
	.section	.note.nv.tkinfo,"",@"SHT_NOTE"
	.sectionflags	@"SHF_NOTE_NV_TKINFO"
	.tkinfo
        /*0018*/ 	.word	0x00000002
        /*0030*/ 	.string	""
        /*0030*/ 	.string	"ptxas"
        /*0030*/ 	.string	"Cuda compilation tools, release 13.0, V13.0.88"
        /*0030*/ 	.string	"Build cuda_13.0.r13.0/compiler.36424714_0"
        /*0030*/ 	.string	"-arch sm_100 -m 64 "



//--------------------- .note.nv.cuinfo           --------------------------
	.section	.note.nv.cuinfo,"",@"SHT_NOTE"
	.sectionflags	@"SHF_NOTE_NV_CUINFO"
        /*0018*/ 	.short	0x0002
        /*001a*/ 	.short	0x0064
        /*001c*/ 	.short	0x0082
	.zero		2


//--------------------- .nv.info                  --------------------------
	.section	.nv.info,"",@"SHT_CUDA_INFO"
	.align	4


	//----- nvinfo : EIATTR_REGCOUNT
	.align		4
        /*0000*/ 	.byte	0x04, 0x2f
        /*0002*/ 	.short	(.L_1 - .L_0)
	.align		4
.L_0:
        /*0004*/ 	.word	index@(_Z13algebraKernelPii)
        /*0008*/ 	.word	0x0000000a


	//----- nvinfo : EIATTR_FRAME_SIZE
	.align		4
.L_1:
        /*000c*/ 	.byte	0x04, 0x11
        /*000e*/ 	.short	(.L_3 - .L_2)
	.align		4
.L_2:
        /*0010*/ 	.word	index@(_Z13algebraKernelPii)
        /*0014*/ 	.word	0x00000000


	//----- nvinfo : EIATTR_MIN_STACK_SIZE
	.align		4
.L_3:
        /*0018*/ 	.byte	0x04, 0x12
        /*001a*/ 	.short	(.L_5 - .L_4)
	.align		4
.L_4:
        /*001c*/ 	.word	index@(_Z13algebraKernelPii)
        /*0020*/ 	.word	0x00000000
.L_5:


//--------------------- .nv.compat                --------------------------
	.section	.nv.compat,"",@"SHT_CUDA_COMPAT_INFO"
	.align	4
        /*0000*/ 	.byte	0x02, 0x09, 0x00, 0x00, 0x02, 0x02, 0x01, 0x00, 0x02, 0x05, 0x05, 0x00, 0x03, 0x07, 0x01, 0x01
        /*0010*/ 	.byte	0x02, 0x03, 0x00, 0x00, 0x02, 0x06, 0x01, 0x00, 0x04, 0x0b, 0x08, 0x00, 0x09, 0x00, 0x00, 0x00
        /*0020*/ 	.byte	0x00, 0x00, 0x00, 0x00


//--------------------- .nv.info._Z13algebraKernelPii --------------------------
	.section	.nv.info._Z13algebraKernelPii,"",@"SHT_CUDA_INFO"
	.sectionflags	@""
	.align	4


	//----- nvinfo : EIATTR_CUDA_API_VERSION
	.align		4
        /*0000*/ 	.byte	0x04, 0x37
        /*0002*/ 	.short	(.L_7 - .L_6)
.L_6:
        /*0004*/ 	.word	0x00000082


	//----- nvinfo : EIATTR_KPARAM_INFO
	.align		4
.L_7:
        /*0008*/ 	.byte	0x04, 0x17
        /*000a*/ 	.short	(.L_9 - .L_8)
.L_8:
        /*000c*/ 	.word	0x00000000
        /*0010*/ 	.short	0x0001
        /*0012*/ 	.short	0x0008
        /*0014*/ 	.byte	0x00, 0xf0, 0x11, 0x00


	//----- nvinfo : EIATTR_KPARAM_INFO
	.align		4
.L_9:
        /*0018*/ 	.byte	0x04, 0x17
        /*001a*/ 	.short	(.L_11 - .L_10)
.L_10:
        /*001c*/ 	.word	0x00000000
        /*0020*/ 	.short	0x0000
        /*0022*/ 	.short	0x0000
        /*0024*/ 	.byte	0x00, 0xf5, 0x21, 0x00


	//----- nvinfo : EIATTR_SPARSE_MMA_MASK
	.align		4
.L_11:
        /*0028*/ 	.byte	0x03, 0x50
        /*002a*/ 	.short	0x0000


	//----- nvinfo : EIATTR_MAXREG_COUNT
	.align		4
        /*002c*/ 	.byte	0x03, 0x1b
        /*002e*/ 	.short	0x00ff


	//----- nvinfo : EIATTR_MERCURY_ISA_VERSION
	.align		4
        /*0030*/ 	.byte	0x03, 0x5f
        /*0032*/ 	.short	0x0101


	//----- nvinfo : EIATTR_VRC_CTA_INIT_COUNT
	.align		4
        /*0034*/ 	.byte	0x02, 0x4a
	.zero		1
	.zero		1


	//----- nvinfo : EIATTR_EXIT_INSTR_OFFSETS
	.align		4
        /*0038*/ 	.byte	0x04, 0x1c
        /*003a*/ 	.short	(.L_13 - .L_12)


	//   ....[0]....
.L_12:
        /*003c*/ 	.word	0x000000a0


	//----- nvinfo : EIATTR_CBANK_PARAM_SIZE
	.align		4
.L_13:
        /*0040*/ 	.byte	0x03, 0x19
        /*0042*/ 	.short	0x000c


	//----- nvinfo : EIATTR_PARAM_CBANK
	.align		4
        /*0044*/ 	.byte	0x04, 0x0a
        /*0046*/ 	.short	(.L_15 - .L_14)
	.align		4
.L_14:
        /*0048*/ 	.word	index@(.nv.constant0._Z13algebraKernelPii)
        /*004c*/ 	.short	0x0380
        /*004e*/ 	.short	0x000c


	//----- nvinfo : EIATTR_SW_WAR
	.align		4
.L_15:
        /*0050*/ 	.byte	0x04, 0x36
        /*0052*/ 	.short	(.L_17 - .L_16)
.L_16:
        /*0054*/ 	.word	0x00000008
.L_17:


//--------------------- .nv.callgraph             --------------------------
	.section	.nv.callgraph,"",@"SHT_CUDA_CALLGRAPH"
	.align	4
	.sectionentsize	8
	.align		4
        /*0000*/ 	.word	0x00000000
	.align		4
        /*0004*/ 	.word	0xffffffff
	.align		4
        /*0008*/ 	.word	0x00000000
	.align		4
        /*000c*/ 	.word	0xfffffffe
	.align		4
        /*0010*/ 	.word	0x00000000
	.align		4
        /*0014*/ 	.word	0xfffffffd
	.align		4
        /*0018*/ 	.word	0x00000000
	.align		4
        /*001c*/ 	.word	0xfffffffc


//--------------------- .text._Z13algebraKernelPii --------------------------
	.section	.text._Z13algebraKernelPii,"ax",@progbits
	.align	128
        .global         _Z13algebraKernelPii
        .type           _Z13algebraKernelPii,@function
        .size           _Z13algebraKernelPii,(.L_x_1 - _Z13algebraKernelPii)
        .other          _Z13algebraKernelPii,@"STO_CUDA_ENTRY STV_DEFAULT"
_Z13algebraKernelPii:
.text._Z13algebraKernelPii:
[----:B------:R-:W-:Y:S01]  /*0000*/  LDC R1, c[0x0][0x37c] ;  /* 0x0000df00ff017b82 */ /* 0x000fe20000000800 */
[----:B------:R-:W0:Y:S07]  /*0010*/  S2R R7, SR_TID.X ;  /* 0x0000000000077919 */ /* 0x000e2e0000002100 */
[----:B------:R-:W1:Y:S01]  /*0020*/  LDC.64 R2, c[0x0][0x380] ;  /* 0x0000e000ff027b82 */ /* 0x000e620000000a00 */
[----:B------:R-:W2:Y:S01]  /*0030*/  LDCU UR6, c[0x0][0x388] ;  /* 0x00007100ff0677ac */ /* 0x000ea20008000800 */
[----:B------:R-:W0:Y:S01]  /*0040*/  S2R R0, SR_CTAID.X ;  /* 0x0000000000007919 */ /* 0x000e220000002500 */
[----:B------:R-:W3:Y:S01]  /*0050*/  LDCU.64 UR4, c[0x0][0x358] ;  /* 0x00006b00ff0477ac */ /* 0x000ee20008000a00 */
[----:B0-----:R-:W-:Y:S01]  /*0060*/  LEA R5, R0, R7, 0x3 ;  /* 0x0000000700057211 */ /* 0x001fe200078e18ff */
[----:B--2---:R-:W-:-:S04]  /*0070*/  IMAD R7, R7, UR6, R0 ;  /* 0x0000000607077c24 */ /* 0x004fc8000f8e0200 */
[----:B-1----:R-:W-:-:S05]  /*0080*/  IMAD.WIDE R2, R5, 0x4, R2 ;  /* 0x0000000405027825 */ /* 0x002fca00078e0202 */
[----:B---3--:R-:W-:Y:S01]  /*0090*/  STG.E desc[UR4][R2.64], R7 ;  /* 0x0000000702007986 */ /* 0x008fe2000c101904 */
[----:B------:R-:W-:Y:S05]  /*00a0*/  EXIT ;  /* 0x000000000000794d */ /* 0x000fea0003800000 */
.L_x_0:
[----:B------:R-:W-:-:S00]  /*00b0*/  BRA `(.L_x_0) ;  /* 0xfffffffc00fc7947 */ /* 0x000fc0000383ffff */
[----:B------:R-:W-:-:S00]  /*00c0*/  NOP ;  /* 0x0000000000007918 */ /* 0x000fc00000000000 */
        /* <DEDUP_REMOVED lines=11> */
.L_x_1:


//--------------------- .nv.shared.reserved.0     --------------------------
	.section	.nv.shared.reserved.0,"aw",@nobits
	.weak		__nv_reservedSMEM_offset_0_alias
	.size		__nv_reservedSMEM_offset_0_alias, 0, 64
	.other		__nv_reservedSMEM_offset_0_alias,@"STO_CUDA_RESERVED_SHARED STV_DEFAULT"
__nv_reservedSMEM_offset_0_alias:
	.zero		0
	.zero		64


//--------------------- .nv.constant0._Z13algebraKernelPii --------------------------
	.section	.nv.constant0._Z13algebraKernelPii,"a",@progbits
	.sectionflags	@""
	.align	4
.nv.constant0._Z13algebraKernelPii:
	.zero		908


//--------------------- SYMBOLS --------------------------

	.type		.nv.reservedSmem.offset0,@object
	.size		.nv.reservedSmem.offset0,0x4
